	.headerflags	@"EF_CUDA_TEXMODE_UNIFIED EF_CUDA_64BIT_ADDRESS EF_CUDA_ACCELERATORS EF_CUDA_SM90 EF_CUDA_VIRTUAL_SM(EF_CUDA_SM90)"
	.elftype	@"ET_EXEC"


//--------------------- .nv.info                  --------------------------
	.section	.nv.info,"",@"SHT_CUDA_INFO"
	.align	4


	//----- nvinfo : EIATTR_REGCOUNT
	.align		4
        /*0000*/ 	.byte	0x04, 0x2f
        /*0002*/ 	.short	(.L_1 - .L_0)
	.align		4
.L_0:
        /*0004*/ 	.word	index@(triton_poi_fused_cat_59)
        /*0008*/ 	.word	0x0000001e


	//----- nvinfo : EIATTR_MIN_STACK_SIZE
	.align		4
.L_1:
        /*000c*/ 	.byte	0x04, 0x12
        /*000e*/ 	.short	(.L_3 - .L_2)
	.align		4
.L_2:
        /*0010*/ 	.word	index@(triton_poi_fused_cat_59)
        /*0014*/ 	.word	0x00000000


	//----- nvinfo : EIATTR_FRAME_SIZE
	.align		4
.L_3:
        /*0018*/ 	.byte	0x04, 0x11
        /*001a*/ 	.short	(.L_5 - .L_4)
	.align		4
.L_4:
        /*001c*/ 	.word	index@(triton_poi_fused_cat_59)
        /*0020*/ 	.word	0x00000000


	//----- nvinfo : EIATTR_MIN_STACK_SIZE
	.align		4
.L_5:
        /*0024*/ 	.byte	0x04, 0x12
        /*0026*/ 	.short	(.L_7 - .L_6)
	.align		4
.L_6:
        /*0028*/ 	.word	index@(triton_poi_fused_cat_59)
        /*002c*/ 	.word	0x00000000
.L_7:


//--------------------- .nv.info.triton_poi_fused_cat_59 --------------------------
	.section	.nv.info.triton_poi_fused_cat_59,"",@"SHT_CUDA_INFO"
	.sectionflags	@""
	.align	4


	//----- nvinfo : EIATTR_CUDA_API_VERSION
	.align		4
        /*0000*/ 	.byte	0x04, 0x37
        /*0002*/ 	.short	(.L_9 - .L_8)
.L_8:
        /*0004*/ 	.word	0x0000007c


	//----- nvinfo : EIATTR_KPARAM_INFO
	.align		4
.L_9:
        /*0008*/ 	.byte	0x04, 0x17
        /*000a*/ 	.short	(.L_11 - .L_10)
.L_10:
        /*000c*/ 	.word	0x00000000
        /*0010*/ 	.short	0x0009
        /*0012*/ 	.short	0x0048
        /*0014*/ 	.byte	0x00, 0xf0, 0x11, 0x00


	//----- nvinfo : EIATTR_KPARAM_INFO
	.align		4
.L_11:
        /*0018*/ 	.byte	0x04, 0x17
        /*001a*/ 	.short	(.L_13 - .L_12)
.L_12:
        /*001c*/ 	.word	0x00000000
        /*0020*/ 	.short	0x0008
        /*0022*/ 	.short	0x0040
        /*0024*/ 	.byte	0x00, 0xf4, 0x21, 0x00


	//----- nvinfo : EIATTR_KPARAM_INFO
	.align		4
.L_13:
        /*0028*/ 	.byte	0x04, 0x17
        /*002a*/ 	.short	(.L_15 - .L_14)
.L_14:
        /*002c*/ 	.word	0x00000000
        /*0030*/ 	.short	0x0007
        /*0032*/ 	.short	0x0038
        /*0034*/ 	.byte	0x00, 0xf4, 0x21, 0x00


	//----- nvinfo : EIATTR_KPARAM_INFO
	.align		4
.L_15:
        /*0038*/ 	.byte	0x04, 0x17
        /*003a*/ 	.short	(.L_17 - .L_16)
.L_16:
        /*003c*/ 	.word	0x00000000
        /*0040*/ 	.short	0x0006
        /*0042*/ 	.short	0x0030
        /*0044*/ 	.byte	0x00, 0xf4, 0x21, 0x00


	//----- nvinfo : EIATTR_KPARAM_INFO
	.align		4
.L_17:
        /*0048*/ 	.byte	0x04, 0x17
        /*004a*/ 	.short	(.L_19 - .L_18)
.L_18:
        /*004c*/ 	.word	0x00000000
        /*0050*/ 	.short	0x0005
        /*0052*/ 	.short	0x0028
        /*0054*/ 	.byte	0x00, 0xf4, 0x21, 0x00


	//----- nvinfo : EIATTR_KPARAM_INFO
	.align		4
.L_19:
        /*0058*/ 	.byte	0x04, 0x17
        /*005a*/ 	.short	(.L_21 - .L_20)
.L_20:
        /*005c*/ 	.word	0x00000000
        /*0060*/ 	.short	0x0004
        /*0062*/ 	.short	0x0020
        /*0064*/ 	.byte	0x00, 0xf4, 0x21, 0x00


	//----- nvinfo : EIATTR_KPARAM_INFO
	.align		4
.L_21:
        /*0068*/ 	.byte	0x04, 0x17
        /*006a*/ 	.short	(.L_23 - .L_22)
.L_22:
        /*006c*/ 	.word	0x00000000
        /*0070*/ 	.short	0x0003
        /*0072*/ 	.short	0x0018
        /*0074*/ 	.byte	0x00, 0xf4, 0x21, 0x00


	//----- nvinfo : EIATTR_KPARAM_INFO
	.align		4
.L_23:
        /*0078*/ 	.byte	0x04, 0x17
        /*007a*/ 	.short	(.L_25 - .L_24)
.L_24:
        /*007c*/ 	.word	0x00000000
        /*0080*/ 	.short	0x0002
        /*0082*/ 	.short	0x0010
        /*0084*/ 	.byte	0x00, 0xf4, 0x21, 0x00


	//----- nvinfo : EIATTR_KPARAM_INFO
	.align		4
.L_25:
        /*0088*/ 	.byte	0x04, 0x17
        /*008a*/ 	.short	(.L_27 - .L_26)
.L_26:
        /*008c*/ 	.word	0x00000000
        /*0090*/ 	.short	0x0001
        /*0092*/ 	.short	0x0008
        /*0094*/ 	.byte	0x00, 0xf4, 0x21, 0x00


	//----- nvinfo : EIATTR_KPARAM_INFO
	.align		4
.L_27:
        /*0098*/ 	.byte	0x04, 0x17
        /*009a*/ 	.short	(.L_29 - .L_28)
.L_28:
        /*009c*/ 	.word	0x00000000
        /*00a0*/ 	.short	0x0000
        /*00a2*/ 	.short	0x0000
        /*00a4*/ 	.byte	0x00, 0xf4, 0x21, 0x00


	//----- nvinfo : EIATTR_SPARSE_MMA_MASK
	.align		4
.L_29:
        /*00a8*/ 	.byte	0x03, 0x50
        /*00aa*/ 	.short	0x0000


	//----- nvinfo : EIATTR_MAXREG_COUNT
	.align		4
        /*00ac*/ 	.byte	0x03, 0x1b
        /*00ae*/ 	.short	0x00ff


	//----- nvinfo : EIATTR_EXIT_INSTR_OFFSETS
	.align		4
        /*00b0*/ 	.byte	0x04, 0x1c
        /*00b2*/ 	.short	(.L_31 - .L_30)


	//   ....[0]....
.L_30:
        /*00b4*/ 	.word	0x00000950


	//----- nvinfo : EIATTR_REQNTID
	.align		4
.L_31:
        /*00b8*/ 	.byte	0x04, 0x10
        /*00ba*/ 	.short	(.L_33 - .L_32)
.L_32:
        /*00bc*/ 	.word	0x00000100
        /*00c0*/ 	.word	0x00000001
        /*00c4*/ 	.word	0x00000001


	//----- nvinfo : EIATTR_CBANK_PARAM_SIZE
	.align		4
.L_33:
        /*00c8*/ 	.byte	0x03, 0x19
        /*00ca*/ 	.short	0x004c


	//----- nvinfo : EIATTR_PARAM_CBANK
	.align		4
        /*00cc*/ 	.byte	0x04, 0x0a
        /*00ce*/ 	.short	(.L_35 - .L_34)
	.align		4
.L_34:
        /*00d0*/ 	.word	index@(.nv.constant0.triton_poi_fused_cat_59)
        /*00d4*/ 	.short	0x0210
        /*00d6*/ 	.short	0x004c


	//----- nvinfo : EIATTR_SW_WAR
	.align		4
.L_35:
        /*00d8*/ 	.byte	0x04, 0x36
        /*00da*/ 	.short	(.L_37 - .L_36)
.L_36:
        /*00dc*/ 	.word	0x00000008
.L_37:


//--------------------- .nv.callgraph             --------------------------
	.section	.nv.callgraph,"",@"SHT_CUDA_CALLGRAPH"
	.align	4
	.sectionentsize	8
	.align		4
        /*0000*/ 	.word	0x00000000
	.align		4
        /*0004*/ 	.word	0xffffffff
	.align		4
        /*0008*/ 	.word	0x00000000
	.align		4
        /*000c*/ 	.word	0xfffffffe
	.align		4
        /*0010*/ 	.word	0x00000000
	.align		4
        /*0014*/ 	.word	0xfffffffd
	.align		4
        /*0018*/ 	.word	0x00000000
	.align		4
        /*001c*/ 	.word	0xfffffffc


//--------------------- .text.triton_poi_fused_cat_59 --------------------------
	.section	.text.triton_poi_fused_cat_59,"ax",@progbits
	.align	128
        .global         triton_poi_fused_cat_59
        .type           triton_poi_fused_cat_59,@function
        .size           triton_poi_fused_cat_59,(.L_x_1 - triton_poi_fused_cat_59)
        .other          triton_poi_fused_cat_59,@"STO_CUDA_ENTRY STV_DEFAULT"
triton_poi_fused_cat_59:
.text.triton_poi_fused_cat_59:
[----:B------:R-:W-:Y:S01]  /*0000*/  LDC R1, c[0x0][0x28] ;  /* 0x00000a00ff017b82 */ /* 0x000fe20000000800 */
[----:B------:R-:W1:Y:S07]  /*0010*/  S2R R0, SR_TID.X ;  /* 0x0000000000007919 */ /* 0x000e6e0000002100 */
[----:B------:R-:W2:Y:S01]  /*0020*/  LDC.64 R4, c[0x0][0x218] ;  /* 0x00008600ff047b82 */ /* 0x000ea20000000a00 */
[----:B------:R-:W-:Y:S01]  /*0030*/  CS2R R14, SRZ ;  /* 0x00000000000e7805 */ /* 0x000fe2000001ff00 */
[----:B------:R-:W-:Y:S01]  /*0040*/  ULDC.64 UR4, c[0x0][0x208] ;  /* 0x0000820000047ab9 */ /* 0x000fe20000000a00 */
[----:B------:R-:W3:Y:S05]  /*0050*/  S2R R3, SR_CTAID.X ;  /* 0x0000000000037919 */ /* 0x000eea0000002500 */
[----:B------:R-:W4:Y:S08]  /*0060*/  LDC.64 R8, c[0x0][0x220] ;  /* 0x00008800ff087b82 */ /* 0x000f300000000a00 */
[----:B------:R-:W5:Y:S01]  /*0070*/  LDC.64 R16, c[0x0][0x230] ;  /* 0x00008c00ff107b82 */ /* 0x000f620000000a00 */
[----:B------:R-:W-:Y:S01]  /*0080*/  CS2R R10, SRZ ;  /* 0x00000000000a7805 */ /* 0x000fe2000001ff00 */
[----:B------:R-:W-:Y:S01]  /*0090*/  ULDC.64 UR6, c[0x0][0x228] ;  /* 0x00008a0000067ab9 */ /* 0x000fe20000000a00 */
[----:B-1----:R-:W-:-:S05]  /*00a0*/  IMAD.SHL.U32 R0, R0, 0x2, RZ ;  /* 0x0000000200007824 */ /* 0x002fca00078e00ff */
[----:B------:R-:W-:-:S05]  /*00b0*/  LOP3.LUT R0, R0, 0x1fe, RZ, 0xc0, !PT ;  /* 0x000001fe00007812 */ /* 0x000fca00078ec0ff */
[----:B---3--:R-:W-:-:S05]  /*00c0*/  IMAD R2, R3, 0x200, R0 ;  /* 0x0000020003027824 */ /* 0x008fca00078e0200 */
[----:B------:R-:W-:-:S04]  /*00d0*/  SHF.R.S32.HI R19, RZ, 0x1f, R2 ;  /* 0x0000001fff137819 */ /* 0x000fc80000011402 */
[CC--:B------:R-:W-:Y:S02]  /*00e0*/  LEA.HI R0, R19.reuse, R2.reuse, RZ, 0x8 ;  /* 0x0000000213007211 */ /* 0x0c0fe400078f40ff */
[----:B------:R-:W-:Y:S02]  /*00f0*/  LEA.HI R7, R19, R2, RZ, 0x4 ;  /* 0x0000000213077211 */ /* 0x000fe400078f20ff */
[----:B------:R-:W-:Y:S02]  /*0100*/  SHF.R.S32.HI R13, RZ, 0x8, R0 ;  /* 0x00000008ff0d7819 */ /* 0x000fe40000011400 */
[----:B------:R-:W-:Y:S02]  /*0110*/  SHF.R.S32.HI R12, RZ, 0x4, R7 ;  /* 0x00000004ff0c7819 */ /* 0x000fe40000011407 */
[----:B------:R-:W-:-:S04]  /*0120*/  LEA.HI R3, R13, R13, RZ, 0x7 ;  /* 0x0000000d0d037211 */ /* 0x000fc800078f38ff */
[----:B------:R-:W-:Y:S02]  /*0130*/  LOP3.LUT R6, R3, 0xffffff80, RZ, 0xc0, !PT ;  /* 0xffffff8003067812 */ /* 0x000fe400078ec0ff */
[----:B------:R-:W-:-:S03]  /*0140*/  LEA.HI R3, R12, R12, RZ, 0x4 ;  /* 0x0000000c0c037211 */ /* 0x000fc600078f20ff */
[----:B------:R-:W-:Y:S01]  /*0150*/  IMAD.IADD R13, R13, 0x1, -R6 ;  /* 0x000000010d0d7824 */ /* 0x000fe200078e0a06 */
[----:B------:R-:W-:-:S04]  /*0160*/  LOP3.LUT R3, R3, 0xfffffff0, RZ, 0xc0, !PT ;  /* 0xfffffff003037812 */ /* 0x000fc800078ec0ff */
[----:B------:R-:W-:Y:S01]  /*0170*/  ISETP.GE.AND P0, PT, R13, 0x40, PT ;  /* 0x000000400d00780c */ /* 0x000fe20003f06270 */
[----:B------:R-:W-:Y:S01]  /*0180*/  IMAD.IADD R12, R12, 0x1, -R3 ;  /* 0x000000010c0c7824 */ /* 0x000fe200078e0a03 */
[----:B------:R-:W-:-:S03]  /*0190*/  LOP3.LUT R3, R7, 0xfffffff0, RZ, 0xc0, !PT ;  /* 0xfffffff007037812 */ /* 0x000fc600078ec0ff */
[----:B--2---:R-:W-:Y:S01]  /*01a0*/  IMAD.WIDE R20, R12, 0x8, R4 ;  /* 0x000000080c147825 */ /* 0x004fe200078e0204 */
[----:B------:R-:W-:-:S03]  /*01b0*/  CS2R R4, SRZ ;  /* 0x0000000000047805 */ /* 0x000fc6000001ff00 */
[----:B------:R-:W-:-:S04]  /*01c0*/  IMAD.IADD R3, R2, 0x1, -R3 ;  /* 0x0000000102037824 */ /* 0x000fc800078e0a03 */
[----:B------:R-:W2:Y:S01]  /*01d0*/  @!P0 LDG.E.EL.64 R14, desc[UR4][R20.64] ;  /* 0x00000004140e8981 */ /* 0x000ea2000c2e1b00 */
[----:B------:R-:W-:Y:S01]  /*01e0*/  CS2R R6, SRZ ;  /* 0x0000000000067805 */ /* 0x000fe2000001ff00 */
[----:B----4-:R-:W-:Y:S01]  /*01f0*/  IMAD.WIDE R22, R3, 0x8, R8 ;  /* 0x0000000803167825 */ /* 0x010fe200078e0208 */
[----:B------:R-:W-:-:S04]  /*0200*/  CS2R R8, SRZ ;  /* 0x0000000000087805 */ /* 0x000fc8000001ff00 */
[----:B------:R-:W3:Y:S01]  /*0210*/  @!P0 LDG.E.EL.128 R4, desc[UR4][R22.64] ;  /* 0x0000000416048981 */ /* 0x000ee2000c2e1d00 */
[----:B-----5:R-:W-:-:S05]  /*0220*/  IMAD.WIDE R16, R3, 0x8, R16 ;  /* 0x0000000803107825 */ /* 0x020fca00078e0210 */
[----:B------:R1:W4:Y:S01]  /*0230*/  @!P0 LDG.E.EL.128 R8, desc[UR4][R16.64] ;  /* 0x0000000410088981 */ /* 0x000322000c2e1d00 */
[----:B------:R-:W-:-:S04]  /*0240*/  LEA.HI R19, R19, R2, RZ, 0xf ;  /* 0x0000000213137211 */ /* 0x000fc800078f78ff */
[----:B------:R-:W-:Y:S02]  /*0250*/  LOP3.LUT R26, R19, 0xffff8000, RZ, 0xc0, !PT ;  /* 0xffff8000131a7812 */ /* 0x000fe400078ec0ff */
[----:B--2---:R-:W-:Y:S02]  /*0260*/  SEL R20, R15, RZ, !P0 ;  /* 0x000000ff0f147207 */ /* 0x004fe40004000000 */
[----:B------:R-:W-:Y:S02]  /*0270*/  SEL R18, R14, RZ, !P0 ;  /* 0x000000ff0e127207 */ /* 0x000fe40004000000 */
[----:B------:R-:W-:Y:S02]  /*0280*/  SHF.R.U32.HI R15, RZ, 0x1c, R20 ;  /* 0x0000001cff0f7819 */ /* 0x000fe40000011614 */
[----:B---3--:R-:W-:Y:S02]  /*0290*/  SEL R23, R5, RZ, !P0 ;  /* 0x000000ff05177207 */ /* 0x008fe40004000000 */
[----:B------:R-:W-:-:S02]  /*02a0*/  LOP3.LUT R15, R15, 0x8, RZ, 0xc0, !PT ;  /* 0x000000080f0f7812 */ /* 0x000fc400078ec0ff */
[----:B------:R-:W-:Y:S02]  /*02b0*/  SEL R5, R6, RZ, !P0 ;  /* 0x000000ff06057207 */ /* 0x000fe40004000000 */
[----:B------:R-:W-:Y:S02]  /*02c0*/  IADD3 R24, P1, R15, R18, RZ ;  /* 0x000000120f187210 */ /* 0x000fe40007f3e0ff */
[----:B------:R-:W-:Y:S02]  /*02d0*/  SEL R18, R7, RZ, !P0 ;  /* 0x000000ff07127207 */ /* 0x000fe40004000000 */
[----:B------:R-:W-:Y:S01]  /*02e0*/  SEL R14, R4, RZ, !P0 ;  /* 0x000000ff040e7207 */ /* 0x000fe20004000000 */
[----:B------:R-:W-:Y:S01]  /*02f0*/  IMAD.X R7, RZ, RZ, R20, P1 ;  /* 0x000000ffff077224 */ /* 0x000fe200008e0614 */
[----:B------:R-:W-:Y:S01]  /*0300*/  SHF.R.U32.HI R21, RZ, 0x1a, R23 ;  /* 0x0000001aff157819 */ /* 0x000fe20000011617 */
[----:B------:R-:W-:Y:S01]  /*0310*/  IMAD.SHL.U32 R6, R24, 0x20, RZ ;  /* 0x0000002018067824 */ /* 0x000fe200078e00ff */
[----:B-1----:R-:W-:-:S02]  /*0320*/  LEA R17, P1, R5, UR6, 0x2 ;  /* 0x0000000605117c11 */ /* 0x002fc4000f8210ff */
[----:B------:R-:W-:Y:S02]  /*0330*/  LEA R16, P2, R14, UR6, 0x2 ;  /* 0x000000060e107c11 */ /* 0x000fe4000f8410ff */
[----:B------:R-:W-:Y:S02]  /*0340*/  LOP3.LUT R21, R21, 0x20, RZ, 0xc0, !PT ;  /* 0x0000002015157812 */ /* 0x000fe400078ec0ff */
[--C-:B------:R-:W-:Y:S02]  /*0350*/  SHF.R.U32.HI R15, RZ, 0x1a, R18.reuse ;  /* 0x0000001aff0f7819 */ /* 0x100fe40000011612 */
[----:B------:R-:W-:Y:S02]  /*0360*/  LEA.HI.X R5, R5, UR7, R18, 0x2, P1 ;  /* 0x0000000705057c11 */ /* 0x000fe400088f1412 */
[----:B----4-:R-:W-:Y:S02]  /*0370*/  SEL R20, R9, RZ, !P0 ;  /* 0x000000ff09147207 */ /* 0x010fe40004000000 */
[----:B------:R-:W-:-:S02]  /*0380*/  SEL R18, R11, RZ, !P0 ;  /* 0x000000ff0b127207 */ /* 0x000fc40004000000 */
[----:B------:R-:W-:Y:S02]  /*0390*/  SHF.L.U64.HI R4, R24, 0x5, R7 ;  /* 0x0000000518047819 */ /* 0x000fe40000010207 */
[----:B------:R-:W-:Y:S02]  /*03a0*/  LEA.HI.X R7, R14, UR7, R23, 0x2, P2 ;  /* 0x000000070e077c11 */ /* 0x000fe400090f1417 */
[----:B------:R-:W-:Y:S02]  /*03b0*/  IADD3 R16, P4, P3, R6, R16, R21 ;  /* 0x0000001006107210 */ /* 0x000fe40007b9e015 */
[----:B------:R-:W-:Y:S02]  /*03c0*/  SEL R23, R8, RZ, !P0 ;  /* 0x000000ff08177207 */ /* 0x000fe40004000000 */
[----:B------:R-:W-:Y:S02]  /*03d0*/  SEL R21, R10, RZ, !P0 ;  /* 0x000000ff0a157207 */ /* 0x000fe40004000000 */
[----:B------:R-:W-:-:S02]  /*03e0*/  SHF.R.U32.HI R11, RZ, 0x1a, R20 ;  /* 0x0000001aff0b7819 */ /* 0x000fc40000011614 */
[----:B------:R-:W-:Y:S02]  /*03f0*/  SHF.R.U32.HI R9, RZ, 0x1a, R18 ;  /* 0x0000001aff097819 */ /* 0x000fe40000011612 */
[----:B------:R-:W-:Y:S02]  /*0400*/  LOP3.LUT R15, R15, 0x20, RZ, 0xc0, !PT ;  /* 0x000000200f0f7812 */ /* 0x000fe400078ec0ff */
[----:B------:R-:W-:Y:S02]  /*0410*/  LEA R10, P5, R23, UR6, 0x2 ;  /* 0x00000006170a7c11 */ /* 0x000fe4000f8a10ff */
[----:B------:R-:W-:Y:S02]  /*0420*/  LEA R8, P6, R21, UR6, 0x2 ;  /* 0x0000000615087c11 */ /* 0x000fe4000f8c10ff */
[----:B------:R-:W-:Y:S02]  /*0430*/  LOP3.LUT R11, R11, 0x20, RZ, 0xc0, !PT ;  /* 0x000000200b0b7812 */ /* 0x000fe400078ec0ff */
[----:B------:R-:W-:-:S02]  /*0440*/  LOP3.LUT R9, R9, 0x20, RZ, 0xc0, !PT ;  /* 0x0000002009097812 */ /* 0x000fc400078ec0ff */
[----:B------:R-:W-:Y:S02]  /*0450*/  IADD3 R14, P2, P1, R6, R17, R15 ;  /* 0x00000011060e7210 */ /* 0x000fe4000795e00f */
[----:B------:R-:W-:Y:S02]  /*0460*/  LEA.HI.X R23, R23, UR7, R20, 0x2, P5 ;  /* 0x0000000717177c11 */ /* 0x000fe4000a8f1414 */
[----:B------:R-:W-:Y:S01]  /*0470*/  LEA.HI.X R21, R21, UR7, R18, 0x2, P6 ;  /* 0x0000000715157c11 */ /* 0x000fe2000b0f1412 */
[----:B------:R-:W-:Y:S01]  /*0480*/  IMAD.MOV.U32 R18, RZ, RZ, RZ ;  /* 0x000000ffff127224 */ /* 0x000fe200078e00ff */
[----:B------:R-:W-:Y:S02]  /*0490*/  IADD3.X R17, R4, R7, RZ, P4, P3 ;  /* 0x0000000704117210 */ /* 0x000fe400027e64ff */
[----:B------:R-:W-:Y:S02]  /*04a0*/  CS2R R24, SRZ ;  /* 0x0000000000187805 */ /* 0x000fe4000001ff00 */
[C---:B------:R-:W-:Y:S01]  /*04b0*/  IADD3 R10, P5, P6, R6.reuse, R10, R11 ;  /* 0x0000000a060a7210 */ /* 0x040fe20007ebe00b */
[----:B------:R-:W-:Y:S01]  /*04c0*/  ULDC.64 UR6, c[0x0][0x248] ;  /* 0x0000920000067ab9 */ /* 0x000fe20000000a00 */
[----:B------:R-:W-:-:S02]  /*04d0*/  IADD3 R8, P3, P4, R6, R8, R9 ;  /* 0x0000000806087210 */ /* 0x000fc40007c7e009 */
[C---:B------:R-:W-:Y:S01]  /*04e0*/  IADD3.X R15, R4.reuse, R5, RZ, P2, P1 ;  /* 0x00000005040f7210 */ /* 0x040fe200017e24ff */
[----:B------:R-:W1:Y:S01]  /*04f0*/  LDC.64 R6, c[0x0][0x210] ;  /* 0x00008400ff067b82 */ /* 0x000e620000000a00 */
[C---:B------:R-:W-:Y:S02]  /*0500*/  IADD3.X R11, R4.reuse, R23, RZ, P5, P6 ;  /* 0x00000017040b7210 */ /* 0x040fe40002fec4ff */
[----:B------:R-:W-:Y:S01]  /*0510*/  IADD3.X R9, R4, R21, RZ, P3, P4 ;  /* 0x0000001504097210 */ /* 0x000fe20001fe84ff */
[----:B------:R-:W-:Y:S01]  /*0520*/  IMAD.SHL.U32 R21, R13, 0x40, RZ ;  /* 0x000000400d157824 */ /* 0x000fe200078e00ff */
[----:B------:R-:W-:-:S03]  /*0530*/  SHF.R.S32.HI R20, RZ, 0xf, R19 ;  /* 0x0000000fff147819 */ /* 0x000fc60000011413 */
[----:B------:R-:W2:Y:S01]  /*0540*/  LDC.64 R4, c[0x0][0x238] ;  /* 0x00008e00ff047b82 */ /* 0x000ea20000000a00 */
[----:B------:R-:W-:-:S04]  /*0550*/  IMAD.WIDE R16, R21, 0x4, R16 ;  /* 0x0000000415107825 */ /* 0x000fc800078e0210 */
[----:B------:R-:W-:-:S04]  /*0560*/  IMAD.WIDE R14, R21, 0x4, R14 ;  /* 0x00000004150e7825 */ /* 0x000fc800078e020e */
[----:B------:R-:W-:-:S04]  /*0570*/  IMAD.WIDE R10, R21, 0x4, R10 ;  /* 0x00000004150a7825 */ /* 0x000fc800078e020a */
[----:B------:R-:W-:-:S04]  /*0580*/  IMAD.WIDE R8, R21, 0x4, R8 ;  /* 0x0000000415087825 */ /* 0x000fc800078e0208 */
[----:B------:R-:W-:-:S04]  /*0590*/  IMAD.SHL.U32 R23, R20, 0x1000, RZ ;  /* 0x0000100014177824 */ /* 0x000fc800078e00ff */
[----:B------:R-:W-:-:S04]  /*05a0*/  IMAD.WIDE R16, R23, 0x4, R16 ;  /* 0x0000000417107825 */ /* 0x000fc800078e0210 */
[C---:B------:R-:W-:Y:S01]  /*05b0*/  IMAD.WIDE R14, R23.reuse, 0x4, R14 ;  /* 0x00000004170e7825 */ /* 0x040fe200078e020e */
[----:B------:R3:W4:Y:S03]  /*05c0*/  @!P0 LDG.E.EL R18, desc[UR4][R16.64] ;  /* 0x0000000410128981 */ /* 0x000726000c2e1900 */
[----:B------:R-:W-:Y:S01]  /*05d0*/  IMAD.WIDE R10, R23, 0x4, R10 ;  /* 0x00000004170a7825 */ /* 0x000fe200078e020a */
[----:B------:R-:W-:Y:S01]  /*05e0*/  ISETP.GT.AND P1, PT, R13, 0x3f, PT ;  /* 0x0000003f0d00780c */ /* 0x000fe20003f24270 */
[----:B------:R-:W5:Y:S02]  /*05f0*/  @!P0 LDG.E.EL R24, desc[UR4][R14.64] ;  /* 0x000000040e188981 */ /* 0x000f64000c2e1900 */
[----:B------:R-:W-:Y:S02]  /*0600*/  IMAD.WIDE R22, R23, 0x4, R8 ;  /* 0x0000000417167825 */ /* 0x000fe400078e0208 */
[----:B------:R-:W1:Y:S01]  /*0610*/  LDC.64 R8, c[0x0][0x240] ;  /* 0x00009000ff087b82 */ /* 0x000e620000000a00 */
[----:B------:R2:W5:Y:S01]  /*0620*/  @!P0 LDG.E.EL R25, desc[UR4][R10.64] ;  /* 0x000000040a198981 */ /* 0x000562000c2e1900 */
[----:B------:R-:W-:-:S02]  /*0630*/  IMAD.SHL.U32 R19, R20, 0x4000, RZ ;  /* 0x0000400014137824 */ /* 0x000fc400078e00ff */
[----:B------:R-:W-:-:S03]  /*0640*/  IMAD.MOV.U32 R21, RZ, RZ, RZ ;  /* 0x000000ffff157224 */ /* 0x000fc600078e00ff */
[----:B---3--:R-:W-:Y:S01]  /*0650*/  IADD3 R17, R19, R2, -R26 ;  /* 0x0000000213117210 */ /* 0x008fe20007ffe81a */
[----:B--2---:R-:W-:Y:S01]  /*0660*/  IMAD.WIDE R26, R3, 0x4, R4 ;  /* 0x00000004031a7825 */ /* 0x004fe200078e0204 */
[----:B------:R-:W-:Y:S02]  /*0670*/  LOP3.LUT R3, R0, 0xffffff00, RZ, 0xc0, !PT ;  /* 0xffffff0000037812 */ /* 0x000fe400078ec0ff */
[----:B------:R-:W-:Y:S01]  /*0680*/  CS2R R4, SRZ ;  /* 0x0000000000047805 */ /* 0x000fe2000001ff00 */
[----:B------:R-:W2:Y:S01]  /*0690*/  @!P0 LDG.E.EL R21, desc[UR4][R22.64] ;  /* 0x0000000416158981 */ /* 0x000ea2000c2e1900 */
[----:B------:R-:W-:Y:S02]  /*06a0*/  IMAD.SHL.U32 R13, R13, 0x100, RZ ;  /* 0x000001000d0d7824 */ /* 0x000fe400078e00ff */
[----:B------:R-:W-:Y:S01]  /*06b0*/  IMAD.IADD R0, R2, 0x1, -R3 ;  /* 0x0000000102007824 */ /* 0x000fe200078e0a03 */
[----:B------:R-:W-:Y:S01]  /*06c0*/  SHF.R.S32.HI R10, RZ, 0x1f, R19 ;  /* 0x0000001fff0a7819 */ /* 0x000fe20000011413 */
[----:B-1----:R-:W-:Y:S01]  /*06d0*/  IMAD.WIDE R16, R17, 0x4, R6 ;  /* 0x0000000411107825 */ /* 0x002fe200078e0206 */
[----:B------:R-:W-:-:S02]  /*06e0*/  CS2R R6, SRZ ;  /* 0x0000000000067805 */ /* 0x000fc4000001ff00 */
[----:B------:R-:W-:Y:S01]  /*06f0*/  SHF.R.S32.HI R3, RZ, 0x1f, R13 ;  /* 0x0000001fff037819 */ /* 0x000fe2000001140d */
[----:B------:R-:W3:Y:S01]  /*0700*/  @!P0 LDG.E.EL.64 R4, desc[UR4][R26.64] ;  /* 0x000000041a048981 */ /* 0x000ee2000c2e1b00 */
[----:B------:R-:W-:Y:S02]  /*0710*/  IADD3 R19, P2, P3, R13, R0, R19 ;  /* 0x000000000d137210 */ /* 0x000fe40007b5e013 */
[----:B------:R-:W-:Y:S01]  /*0720*/  SHF.R.S32.HI R11, RZ, 0x1f, R0 ;  /* 0x0000001fff0b7819 */ /* 0x000fe20000011400 */
[----:B------:R-:W-:Y:S01]  /*0730*/  IMAD.MOV.U32 R0, RZ, RZ, RZ ;  /* 0x000000ffff007224 */ /* 0x000fe200078e00ff */
[----:B------:R1:W3:Y:S02]  /*0740*/  @!P0 LDG.E.64 R6, desc[UR4][R16.64] ;  /* 0x0000000410068981 */ /* 0x0002e4000c1e1b00 */
[----:B------:R-:W-:Y:S01]  /*0750*/  IADD3.X R10, R3, R11, R10, P2, P3 ;  /* 0x0000000b030a7210 */ /* 0x000fe200017e640a */
[----:B------:R-:W-:Y:S02]  /*0760*/  IMAD.MOV.U32 R3, RZ, RZ, RZ ;  /* 0x000000ffff037224 */ /* 0x000fe400078e00ff */
[----:B0-----:R-:W-:Y:S01]  /*0770*/  IMAD.WIDE R12, R12, 0x4, R8 ;  /* 0x000000040c0c7825 */ /* 0x001fe200078e0208 */
[----:B------:R-:W-:-:S02]  /*0780*/  LEA R14, P2, R19, UR6, 0x2 ;  /* 0x00000006130e7c11 */ /* 0x000fc4000f8410ff */
[----:B------:R-:W-:Y:S02]  /*0790*/  CS2R R8, SRZ ;  /* 0x0000000000087805 */ /* 0x000fe4000001ff00 */
[----:B------:R-:W3:Y:S01]  /*07a0*/  @!P0 LDG.E.EL R0, desc[UR4][R12.64] ;  /* 0x000000040c008981 */ /* 0x000ee2000c2e1900 */
[----:B------:R-:W-:Y:S02]  /*07b0*/  LEA.HI.X R15, R19, UR7, R10, 0x2, P2 ;  /* 0x00000007130f7c11 */ /* 0x000fe400090f140a */
[----:B------:R-:W0:Y:S01]  /*07c0*/  LDC.64 R10, c[0x0][0x250] ;  /* 0x00009400ff0a7b82 */ /* 0x000e220000000a00 */
[----:B------:R0:W3:Y:S04]  /*07d0*/  @!P0 LDG.E.EL R3, desc[UR4][R12.64] ;  /* 0x000000040c038981 */ /* 0x0000e8000c2e1900 */
[----:B------:R-:W3:Y:S01]  /*07e0*/  @P1 LDG.E.64 R8, desc[UR4][R14.64+-0x10000] ;  /* 0xff0000040e081981 */ /* 0x000ee2000c1e1b00 */
[----:B0-----:R-:W-:Y:S01]  /*07f0*/  IMAD.WIDE R10, R2, 0x4, R10 ;  /* 0x00000004020a7825 */ /* 0x001fe200078e020a */
[----:B----4-:R-:W-:-:S02]  /*0800*/  SEL R19, R18, RZ, !P0 ;  /* 0x000000ff12137207 */ /* 0x010fc40004000000 */
[----:B-----5:R-:W-:Y:S02]  /*0810*/  SEL R24, R24, RZ, !P0 ;  /* 0x000000ff18187207 */ /* 0x020fe40004000000 */
[----:B-1----:R-:W-:-:S05]  /*0820*/  SEL R16, R25, RZ, !P0 ;  /* 0x000000ff19107207 */ /* 0x002fca0004000000 */
[----:B------:R-:W-:Y:S01]  /*0830*/  FADD R16, -R19, R16 ;  /* 0x0000001013107221 */ /* 0x000fe20000000100 */
[----:B--2---:R-:W-:-:S05]  /*0840*/  SEL R21, R21, RZ, !P0 ;  /* 0x000000ff15157207 */ /* 0x004fca0004000000 */
[----:B------:R-:W-:Y:S01]  /*0850*/  FADD R21, -R24, R21 ;  /* 0x0000001518157221 */ /* 0x000fe20000000100 */
[----:B---3--:R-:W-:Y:S02]  /*0860*/  SEL R4, R4, RZ, !P0 ;  /* 0x000000ff04047207 */ /* 0x008fe40004000000 */
[----:B------:R-:W-:Y:S02]  /*0870*/  SEL R5, R5, RZ, !P0 ;  /* 0x000000ff05057207 */ /* 0x000fe40004000000 */
[----:B------:R-:W-:Y:S01]  /*0880*/  SEL R13, R6, RZ, !P0 ;  /* 0x000000ff060d7207 */ /* 0x000fe20004000000 */
[----:B------:R-:W-:Y:S01]  /*0890*/  FFMA R4, R16, R4, R19 ;  /* 0x0000000410047223 */ /* 0x000fe20000000013 */
[----:B------:R-:W-:Y:S01]  /*08a0*/  SEL R6, R7, RZ, !P0 ;  /* 0x000000ff07067207 */ /* 0x000fe20004000000 */
[----:B------:R-:W-:Y:S02]  /*08b0*/  FFMA R5, R21, R5, R24 ;  /* 0x0000000515057223 */ /* 0x000fe40000000018 */
[----:B------:R-:W-:-:S02]  /*08c0*/  FADD R4, -R13, R4 ;  /* 0x000000040d047221 */ /* 0x000fc40000000100 */
[----:B------:R-:W-:Y:S01]  /*08d0*/  FADD R5, -R6, R5 ;  /* 0x0000000506057221 */ /* 0x000fe20000000100 */
[----:B------:R-:W-:Y:S02]  /*08e0*/  SEL R0, R0, RZ, !P0 ;  /* 0x000000ff00007207 */ /* 0x000fe40004000000 */
[----:B------:R-:W-:-:S03]  /*08f0*/  SEL R3, R3, RZ, !P0 ;  /* 0x000000ff03037207 */ /* 0x000fc60004000000 */
[----:B------:R-:W-:Y:S01]  /*0900*/  FFMA R4, R4, R0, R13 ;  /* 0x0000000004047223 */ /* 0x000fe2000000000d */
[----:B------:R-:W-:Y:S01]  /*0910*/  @P0 SEL R4, R8, RZ, P1 ;  /* 0x000000ff08040207 */ /* 0x000fe20000800000 */
[----:B------:R-:W-:Y:S01]  /*0920*/  FFMA R5, R5, R3, R6 ;  /* 0x0000000305057223 */ /* 0x000fe20000000006 */
[----:B------:R-:W-:-:S05]  /*0930*/  @P0 SEL R5, R9, RZ, P1 ;  /* 0x000000ff09050207 */ /* 0x000fca0000800000 */
[----:B------:R-:W-:Y:S01]  /*0940*/  STG.E.64 desc[UR4][R10.64], R4 ;  /* 0x000000040a007986 */ /* 0x000fe2000c101b04 */
[----:B------:R-:W-:Y:S05]  /*0950*/  EXIT ;  /* 0x000000000000794d */ /* 0x000fea0003800000 */
.L_x_0:
[----:B------:R-:W-:-:S00]  /*0960*/  BRA `(.L_x_0) ;  /* 0xfffffffc00fc7947 */ /* 0x000fc0000383ffff */
[----:B------:R-:W-:-:S00]  /*0970*/  NOP ;  /* 0x0000000000007918 */ /* 0x000fc00000000000 */
        /* <DEDUP_REMOVED lines=8> */
.L_x_1:


//--------------------- .nv.constant0.triton_poi_fused_cat_59 --------------------------
	.section	.nv.constant0.triton_poi_fused_cat_59,"a",@progbits
	.sectionflags	@""
	.align	4
.nv.constant0.triton_poi_fused_cat_59:
	.zero		604
